//
// Generated by NVIDIA NVVM Compiler
//
// Compiler Build ID: CL-36424714
// Cuda compilation tools, release 13.0, V13.0.88
// Based on NVVM 20.0.0
//

.version 9.0
.target sm_100
.address_size 64

	// .globl	_Z8cudaConvPfS_S_

.visible .entry _Z8cudaConvPfS_S_(
	.param .u64 .ptr .align 1 _Z8cudaConvPfS_S__param_0,
	.param .u64 .ptr .align 1 _Z8cudaConvPfS_S__param_1,
	.param .u64 .ptr .align 1 _Z8cudaConvPfS_S__param_2
)
{


	ret;

}
	// .globl	_Z10cudaMoyen2PfS_i
.visible .entry _Z10cudaMoyen2PfS_i(
	.param .u64 .ptr .align 1 _Z10cudaMoyen2PfS_i_param_0,
	.param .u64 .ptr .align 1 _Z10cudaMoyen2PfS_i_param_1,
	.param .u32 _Z10cudaMoyen2PfS_i_param_2
)
{
	.reg .b32 	%r<16>;
	.reg .b32 	%f<9>;
	.reg .b64 	%rd<11>;

	ld.param.u64 	%rd1, [_Z10cudaMoyen2PfS_i_param_0];
	ld.param.u64 	%rd2, [_Z10cudaMoyen2PfS_i_param_1];
	ld.param.u32 	%r1, [_Z10cudaMoyen2PfS_i_param_2];
	cvta.to.global.u64 	%rd3, %rd2;
	cvta.to.global.u64 	%rd4, %rd1;
	shr.u32 	%r2, %r1, 31;
	add.s32 	%r3, %r1, %r2;
	shr.s32 	%r4, %r3, 1;
	mov.u32 	%r5, %ctaid.x;
	mul.lo.s32 	%r6, %r1, %r5;
	mov.u32 	%r7, %ctaid.y;
	mov.u32 	%r8, %tid.x;
	shl.b32 	%r9, %r7, 1;
	mul.lo.s32 	%r10, %r8, %r1;
	shl.b32 	%r11, %r10, 1;
	mad.lo.s32 	%r12, %r6, %r1, %r11;
	add.s32 	%r13, %r12, %r9;
	mul.wide.s32 	%rd5, %r13, 4;
	add.s64 	%rd6, %rd4, %rd5;
	ld.global.f32 	%f1, [%rd6];
	mul.wide.s32 	%rd7, %r1, 4;
	add.s64 	%rd8, %rd6, %rd7;
	ld.global.f32 	%f2, [%rd8];
	add.f32 	%f3, %f1, %f2;
	ld.global.f32 	%f4, [%rd6+4];
	add.f32 	%f5, %f3, %f4;
	ld.global.f32 	%f6, [%rd8+4];
	add.f32 	%f7, %f5, %f6;
	mul.f32 	%f8, %f7, 0f3E800000;
	mad.lo.s32 	%r14, %r4, %r5, %r8;
	mad.lo.s32 	%r15, %r14, %r4, %r7;
	mul.wide.s32 	%rd9, %r15, 4;
	add.s64 	%rd10, %rd3, %rd9;
	st.global.f32 	[%rd10], %f8;
	ret;

}


// ===== COMPILED SASS (sm_100) =====

	.target	sm_100

	.elftype	@"ET_EXEC"


//--------------------- .note.nv.tkinfo           --------------------------
	.section	.note.nv.tkinfo,"",@"SHT_NOTE"
	.sectionflags	@"SHF_NOTE_NV_TKINFO"
	.tkinfo
        /*0018*/ 	.word	0x00000002
        /*0030*/ 	.string	""
        /*0030*/ 	.string	"ptxas"
        /*0030*/ 	.string	"Cuda compilation tools, release 13.0, V13.0.88"
        /*0030*/ 	.string	"Build cuda_13.0.r13.0/compiler.36424714_0"
        /*0030*/ 	.string	"-arch sm_100 -m 64 "



//--------------------- .note.nv.cuinfo           --------------------------
	.section	.note.nv.cuinfo,"",@"SHT_NOTE"
	.sectionflags	@"SHF_NOTE_NV_CUINFO"
        /*0018*/ 	.short	0x0002
        /*001a*/ 	.short	0x0064
        /*001c*/ 	.short	0x0082
	.zero		2


//--------------------- .nv.info                  --------------------------
	.section	.nv.info,"",@"SHT_CUDA_INFO"
	.align	4


	//----- nvinfo : EIATTR_REGCOUNT
	.align		4
        /*0000*/ 	.byte	0x04, 0x2f
        /*0002*/ 	.short	(.L_1 - .L_0)
	.align		4
.L_0:
        /*0004*/ 	.word	index@(_Z8cudaConvPfS_S_)
        /*0008*/ 	.word	0x00000004


	//----- nvinfo : EIATTR_FRAME_SIZE
	.align		4
.L_1:
        /*000c*/ 	.byte	0x04, 0x11
        /*000e*/ 	.short	(.L_3 - .L_2)
	.align		4
.L_2:
        /*0010*/ 	.word	index@(_Z8cudaConvPfS_S_)
        /*0014*/ 	.word	0x00000000


	//----- nvinfo : EIATTR_REGCOUNT
	.align		4
.L_3:
        /*0018*/ 	.byte	0x04, 0x2f
        /*001a*/ 	.short	(.L_5 - .L_4)
	.align		4
.L_4:
        /*001c*/ 	.word	index@(_Z10cudaMoyen2PfS_i)
        /*0020*/ 	.word	0x00000014


	//----- nvinfo : EIATTR_FRAME_SIZE
	.align		4
.L_5:
        /*0024*/ 	.byte	0x04, 0x11
        /*0026*/ 	.short	(.L_7 - .L_6)
	.align		4
.L_6:
        /*0028*/ 	.word	index@(_Z10cudaMoyen2PfS_i)
        /*002c*/ 	.word	0x00000000


	//----- nvinfo : EIATTR_MIN_STACK_SIZE
	.align		4
.L_7:
        /*0030*/ 	.byte	0x04, 0x12
        /*0032*/ 	.short	(.L_9 - .L_8)
	.align		4
.L_8:
        /*0034*/ 	.word	index@(_Z10cudaMoyen2PfS_i)
        /*0038*/ 	.word	0x00000000


	//----- nvinfo : EIATTR_MIN_STACK_SIZE
	.align		4
.L_9:
        /*003c*/ 	.byte	0x04, 0x12
        /*003e*/ 	.short	(.L_11 - .L_10)
	.align		4
.L_10:
        /*0040*/ 	.word	index@(_Z8cudaConvPfS_S_)
        /*0044*/ 	.word	0x00000000
.L_11:


//--------------------- .nv.compat                --------------------------
	.section	.nv.compat,"",@"SHT_CUDA_COMPAT_INFO"
	.align	4
        /*0000*/ 	.byte	0x02, 0x09, 0x00, 0x00, 0x02, 0x02, 0x01, 0x00, 0x02, 0x05, 0x05, 0x00, 0x03, 0x07, 0x01, 0x01
        /*0010*/ 	.byte	0x02, 0x03, 0x00, 0x00, 0x02, 0x06, 0x01, 0x00, 0x04, 0x0b, 0x08, 0x00, 0x09, 0x00, 0x00, 0x00
        /*0020*/ 	.byte	0x00, 0x00, 0x00, 0x00


//--------------------- .nv.info._Z10cudaMoyen2PfS_i --------------------------
	.section	.nv.info._Z10cudaMoyen2PfS_i,"",@"SHT_CUDA_INFO"
	.sectionflags	@""
	.align	4


	//----- nvinfo : EIATTR_CUDA_API_VERSION
	.align		4
        /*0000*/ 	.byte	0x04, 0x37
        /*0002*/ 	.short	(.L_13 - .L_12)
.L_12:
        /*0004*/ 	.word	0x00000082


	//----- nvinfo : EIATTR_KPARAM_INFO
	.align		4
.L_13:
        /*0008*/ 	.byte	0x04, 0x17
        /*000a*/ 	.short	(.L_15 - .L_14)
.L_14:
        /*000c*/ 	.word	0x00000000
        /*0010*/ 	.short	0x0002
        /*0012*/ 	.short	0x0010
        /*0014*/ 	.byte	0x00, 0xf0, 0x11, 0x00


	//----- nvinfo : EIATTR_KPARAM_INFO
	.align		4
.L_15:
        /*0018*/ 	.byte	0x04, 0x17
        /*001a*/ 	.short	(.L_17 - .L_16)
.L_16:
        /*001c*/ 	.word	0x00000000
        /*0020*/ 	.short	0x0001
        /*0022*/ 	.short	0x0008
        /*0024*/ 	.byte	0x00, 0xf5, 0x21, 0x00


	//----- nvinfo : EIATTR_KPARAM_INFO
	.align		4
.L_17:
        /*0028*/ 	.byte	0x04, 0x17
        /*002a*/ 	.short	(.L_19 - .L_18)
.L_18:
        /*002c*/ 	.word	0x00000000
        /*0030*/ 	.short	0x0000
        /*0032*/ 	.short	0x0000
        /*0034*/ 	.byte	0x00, 0xf5, 0x21, 0x00


	//----- nvinfo : EIATTR_SPARSE_MMA_MASK
	.align		4
.L_19:
        /*0038*/ 	.byte	0x03, 0x50
        /*003a*/ 	.short	0x0000


	//----- nvinfo : EIATTR_MAXREG_COUNT
	.align		4
        /*003c*/ 	.byte	0x03, 0x1b
        /*003e*/ 	.short	0x00ff


	//----- nvinfo : EIATTR_MERCURY_ISA_VERSION
	.align		4
        /*0040*/ 	.byte	0x03, 0x5f
        /*0042*/ 	.short	0x0101


	//----- nvinfo : EIATTR_VRC_CTA_INIT_COUNT
	.align		4
        /*0044*/ 	.byte	0x02, 0x4a
	.zero		1
	.zero		1


	//----- nvinfo : EIATTR_EXIT_INSTR_OFFSETS
	.align		4
        /*0048*/ 	.byte	0x04, 0x1c
        /*004a*/ 	.short	(.L_21 - .L_20)


	//   ....[0]....
.L_20:
        /*004c*/ 	.word	0x000001d0


	//----- nvinfo : EIATTR_CBANK_PARAM_SIZE
	.align		4
.L_21:
        /*0050*/ 	.byte	0x03, 0x19
        /*0052*/ 	.short	0x0014


	//----- nvinfo : EIATTR_PARAM_CBANK
	.align		4
        /*0054*/ 	.byte	0x04, 0x0a
        /*0056*/ 	.short	(.L_23 - .L_22)
	.align		4
.L_22:
        /*0058*/ 	.word	index@(.nv.constant0._Z10cudaMoyen2PfS_i)
        /*005c*/ 	.short	0x0380
        /*005e*/ 	.short	0x0014


	//----- nvinfo : EIATTR_SW_WAR
	.align		4
.L_23:
        /*0060*/ 	.byte	0x04, 0x36
        /*0062*/ 	.short	(.L_25 - .L_24)
.L_24:
        /*0064*/ 	.word	0x00000008
.L_25:


//--------------------- .nv.info._Z8cudaConvPfS_S_ --------------------------
	.section	.nv.info._Z8cudaConvPfS_S_,"",@"SHT_CUDA_INFO"
	.sectionflags	@""
	.align	4


	//----- nvinfo : EIATTR_CUDA_API_VERSION
	.align		4
        /*0000*/ 	.byte	0x04, 0x37
        /*0002*/ 	.short	(.L_27 - .L_26)
.L_26:
        /*0004*/ 	.word	0x00000082


	//----- nvinfo : EIATTR_KPARAM_INFO
	.align		4
.L_27:
        /*0008*/ 	.byte	0x04, 0x17
        /*000a*/ 	.short	(.L_29 - .L_28)
.L_28:
        /*000c*/ 	.word	0x00000000
        /*0010*/ 	.short	0x0002
        /*0012*/ 	.short	0x0010
        /*0014*/ 	.byte	0x00, 0xf5, 0x21, 0x00


	//----- nvinfo : EIATTR_KPARAM_INFO
	.align		4
.L_29:
        /*0018*/ 	.byte	0x04, 0x17
        /*001a*/ 	.short	(.L_31 - .L_30)
.L_30:
        /*001c*/ 	.word	0x00000000
        /*0020*/ 	.short	0x0001
        /*0022*/ 	.short	0x0008
        /*0024*/ 	.byte	0x00, 0xf5, 0x21, 0x00


	//----- nvinfo : EIATTR_KPARAM_INFO
	.align		4
.L_31:
        /*0028*/ 	.byte	0x04, 0x17
        /*002a*/ 	.short	(.L_33 - .L_32)
.L_32:
        /*002c*/ 	.word	0x00000000
        /*0030*/ 	.short	0x0000
        /*0032*/ 	.short	0x0000
        /*0034*/ 	.byte	0x00, 0xf5, 0x21, 0x00


	//----- nvinfo : EIATTR_SPARSE_MMA_MASK
	.align		4
.L_33:
        /*0038*/ 	.byte	0x03, 0x50
        /*003a*/ 	.short	0x0000


	//----- nvinfo : EIATTR_MAXREG_COUNT
	.align		4
        /*003c*/ 	.byte	0x03, 0x1b
        /*003e*/ 	.short	0x00ff


	//----- nvinfo : EIATTR_MERCURY_ISA_VERSION
	.align		4
        /*0040*/ 	.byte	0x03, 0x5f
        /*0042*/ 	.short	0x0101


	//----- nvinfo : EIATTR_VRC_CTA_INIT_COUNT
	.align		4
        /*0044*/ 	.byte	0x02, 0x4a
	.zero		1
	.zero		1


	//----- nvinfo : EIATTR_EXIT_INSTR_OFFSETS
	.align		4
        /*0048*/ 	.byte	0x04, 0x1c
        /*004a*/ 	.short	(.L_35 - .L_34)


	//   ....[0]....
.L_34:
        /*004c*/ 	.word	0x00000010


	//----- nvinfo : EIATTR_CBANK_PARAM_SIZE
	.align		4
.L_35:
        /*0050*/ 	.byte	0x03, 0x19
        /*0052*/ 	.short	0x0018


	//----- nvinfo : EIATTR_PARAM_CBANK
	.align		4
        /*0054*/ 	.byte	0x04, 0x0a
        /*0056*/ 	.short	(.L_37 - .L_36)
	.align		4
.L_36:
        /*0058*/ 	.word	index@(.nv.constant0._Z8cudaConvPfS_S_)
        /*005c*/ 	.short	0x0380
        /*005e*/ 	.short	0x0018


	//----- nvinfo : EIATTR_SW_WAR
	.align		4
.L_37:
        /*0060*/ 	.byte	0x04, 0x36
        /*0062*/ 	.short	(.L_39 - .L_38)
.L_38:
        /*0064*/ 	.word	0x00000008
.L_39:


//--------------------- .nv.callgraph             --------------------------
	.section	.nv.callgraph,"",@"SHT_CUDA_CALLGRAPH"
	.align	4
	.sectionentsize	8
	.align		4
        /*0000*/ 	.word	0x00000000
	.align		4
        /*0004*/ 	.word	0xffffffff
	.align		4
        /*0008*/ 	.word	0x00000000
	.align		4
        /*000c*/ 	.word	0xfffffffe
	.align		4
        /*0010*/ 	.word	0x00000000
	.align		4
        /*0014*/ 	.word	0xfffffffd
	.align		4
        /*0018*/ 	.word	0x00000000
	.align		4
        /*001c*/ 	.word	0xfffffffc


//--------------------- .text._Z10cudaMoyen2PfS_i --------------------------
	.section	.text._Z10cudaMoyen2PfS_i,"ax",@progbits
	.align	128
        .global         _Z10cudaMoyen2PfS_i
        .type           _Z10cudaMoyen2PfS_i,@function
        .size           _Z10cudaMoyen2PfS_i,(.L_x_2 - _Z10cudaMoyen2PfS_i)
        .other          _Z10cudaMoyen2PfS_i,@"STO_CUDA_ENTRY STV_DEFAULT"
_Z10cudaMoyen2PfS_i:
.text._Z10cudaMoyen2PfS_i:
[----:B------:R-:W-:Y:S01]  /*0000*/  LDC R1, c[0x0][0x37c] ;  /* 0x0000df00ff017b82 */ /* 0x000fe20000000800 */
[----:B------:R-:W0:Y:S07]  /*0010*/  S2R R17, SR_TID.X ;  /* 0x0000000000117919 */ /* 0x000e2e0000002100 */
[----:B------:R-:W0:Y:S01]  /*0020*/  LDC R10, c[0x0][0x390] ;  /* 0x0000e400ff0a7b82 */ /* 0x000e220000000800 */
[----:B------:R-:W1:Y:S01]  /*0030*/  LDCU.64 UR4, c[0x0][0x358] ;  /* 0x00006b00ff0477ac */ /* 0x000e620008000a00 */
[----:B------:R-:W2:Y:S06]  /*0040*/  S2R R15, SR_CTAID.Y ;  /* 0x00000000000f7919 */ /* 0x000eac0000002600 */
[----:B------:R-:W3:Y:S08]  /*0050*/  S2UR UR6, SR_CTAID.X ;  /* 0x00000000000679c3 */ /* 0x000ef00000002500 */
[----:B------:R-:W4:Y:S01]  /*0060*/  LDC.64 R4, c[0x0][0x380] ;  /* 0x0000e000ff047b82 */ /* 0x000f220000000a00 */
[----:B0-----:R-:W-:-:S05]  /*0070*/  IMAD R0, R17, R10, RZ ;  /* 0x0000000a11007224 */ /* 0x001fca00078e02ff */
[----:B------:R-:W-:Y:S01]  /*0080*/  SHF.L.U32 R3, R0, 0x1, RZ ;  /* 0x0000000100037819 */ /* 0x000fe200000006ff */
[----:B---3--:R-:W-:-:S04]  /*0090*/  IMAD R0, R10, UR6, RZ ;  /* 0x000000060a007c24 */ /* 0x008fc8000f8e02ff */
[----:B------:R-:W-:-:S05]  /*00a0*/  IMAD R0, R0, R10, R3 ;  /* 0x0000000a00007224 */ /* 0x000fca00078e0203 */
[----:B--2---:R-:W-:-:S05]  /*00b0*/  LEA R3, R15, R0, 0x1 ;  /* 0x000000000f037211 */ /* 0x004fca00078e08ff */
[----:B----4-:R-:W-:Y:S02]  /*00c0*/  IMAD.WIDE R4, R3, 0x4, R4 ;  /* 0x0000000403047825 */ /* 0x010fe400078e0204 */
[----:B------:R-:W0:Y:S03]  /*00d0*/  LDC.64 R2, c[0x0][0x388] ;  /* 0x0000e200ff027b82 */ /* 0x000e260000000a00 */
[----:B-1----:R-:W2:Y:S01]  /*00e0*/  LDG.E R8, desc[UR4][R4.64] ;  /* 0x0000000404087981 */ /* 0x002ea2000c1e1900 */
[----:B------:R-:W-:-:S03]  /*00f0*/  IMAD.WIDE R6, R10, 0x4, R4 ;  /* 0x000000040a067825 */ /* 0x000fc600078e0204 */
[----:B------:R-:W3:Y:S04]  /*0100*/  LDG.E R11, desc[UR4][R4.64+0x4] ;  /* 0x00000404040b7981 */ /* 0x000ee8000c1e1900 */
[----:B------:R-:W2:Y:S04]  /*0110*/  LDG.E R9, desc[UR4][R6.64] ;  /* 0x0000000406097981 */ /* 0x000ea8000c1e1900 */
[----:B------:R-:W4:Y:S01]  /*0120*/  LDG.E R13, desc[UR4][R6.64+0x4] ;  /* 0x00000404060d7981 */ /* 0x000f22000c1e1900 */
[----:B------:R-:W-:-:S04]  /*0130*/  LEA.HI R0, R10, R10, RZ, 0x1 ;  /* 0x0000000a0a007211 */ /* 0x000fc800078f08ff */
[----:B------:R-:W-:Y:S01]  /*0140*/  SHF.R.S32.HI R0, RZ, 0x1, R0 ;  /* 0x00000001ff007819 */ /* 0x000fe20000011400 */
[----:B--2---:R-:W-:-:S04]  /*0150*/  FADD R8, R8, R9 ;  /* 0x0000000908087221 */ /* 0x004fc80000000000 */
[----:B------:R-:W-:Y:S02]  /*0160*/  IMAD R9, R0, UR6, R17 ;  /* 0x0000000600097c24 */ /* 0x000fe4000f8e0211 */
[----:B---3--:R-:W-:Y:S02]  /*0170*/  FADD R8, R8, R11 ;  /* 0x0000000b08087221 */ /* 0x008fe40000000000 */
[----:B------:R-:W-:Y:S02]  /*0180*/  IMAD R9, R0, R9, R15 ;  /* 0x0000000900097224 */ /* 0x000fe400078e020f */
[----:B----4-:R-:W-:Y:S02]  /*0190*/  FADD R8, R8, R13 ;  /* 0x0000000d08087221 */ /* 0x010fe40000000000 */
[----:B0-----:R-:W-:-:S04]  /*01a0*/  IMAD.WIDE R2, R9, 0x4, R2 ;  /* 0x0000000409027825 */ /* 0x001fc800078e0202 */
[----:B------:R-:W-:-:S05]  /*01b0*/  FMUL R5, R8, 0.25 ;  /* 0x3e80000008057820 */ /* 0x000fca0000400000 */
[----:B------:R-:W-:Y:S01]  /*01c0*/  STG.E desc[UR4][R2.64], R5 ;  /* 0x0000000502007986 */ /* 0x000fe2000c101904 */
[----:B------:R-:W-:Y:S05]  /*01d0*/  EXIT ;  /* 0x000000000000794d */ /* 0x000fea0003800000 */
.L_x_0:
[----:B------:R-:W-:-:S00]  /*01e0*/  BRA `(.L_x_0) ;  /* 0xfffffffc00fc7947 */ /* 0x000fc0000383ffff */
[----:B------:R-:W-:-:S00]  /*01f0*/  NOP ;  /* 0x0000000000007918 */ /* 0x000fc00000000000 */
        /* <DEDUP_REMOVED lines=8> */
.L_x_2:


//--------------------- .text._Z8cudaConvPfS_S_   --------------------------
	.section	.text._Z8cudaConvPfS_S_,"ax",@progbits
	.align	128
        .global         _Z8cudaConvPfS_S_
        .type           _Z8cudaConvPfS_S_,@function
        .size           _Z8cudaConvPfS_S_,(.L_x_3 - _Z8cudaConvPfS_S_)
        .other          _Z8cudaConvPfS_S_,@"STO_CUDA_ENTRY STV_DEFAULT"
_Z8cudaConvPfS_S_:
.text._Z8cudaConvPfS_S_:
[----:B------:R-:W-:Y:S01]  /*0000*/  LDC R1, c[0x0][0x37c] ;  /* 0x0000df00ff017b82 */ /* 0x000fe20000000800 */
[----:B------:R-:W-:Y:S05]  /*0010*/  EXIT ;  /* 0x000000000000794d */ /* 0x000fea0003800000 */
.L_x_1:
        /* <DEDUP_REMOVED lines=14> */
.L_x_3:


//--------------------- .nv.shared.reserved.0     --------------------------
	.section	.nv.shared.reserved.0,"aw",@nobits
	.weak		__nv_reservedSMEM_offset_0_alias
	.size		__nv_reservedSMEM_offset_0_alias, 0, 64
	.other		__nv_reservedSMEM_offset_0_alias,@"STO_CUDA_RESERVED_SHARED STV_DEFAULT"
__nv_reservedSMEM_offset_0_alias:
	.zero		0
	.zero		64


//--------------------- .nv.constant0._Z10cudaMoyen2PfS_i --------------------------
	.section	.nv.constant0._Z10cudaMoyen2PfS_i,"a",@progbits
	.sectionflags	@""
	.align	4
.nv.constant0._Z10cudaMoyen2PfS_i:
	.zero		916


//--------------------- .nv.constant0._Z8cudaConvPfS_S_ --------------------------
	.section	.nv.constant0._Z8cudaConvPfS_S_,"a",@progbits
	.sectionflags	@""
	.align	4
.nv.constant0._Z8cudaConvPfS_S_:
	.zero		920


//--------------------- SYMBOLS --------------------------

	.type		.nv.reservedSmem.offset0,@object
	.size		.nv.reservedSmem.offset0,0x4
